	.headerflags	@"EF_CUDA_TEXMODE_UNIFIED EF_CUDA_64BIT_ADDRESS EF_CUDA_ACCELERATORS EF_CUDA_SM90 EF_CUDA_VIRTUAL_SM(EF_CUDA_SM90)"
	.elftype	@"ET_EXEC"


//--------------------- .nv.info                  --------------------------
	.section	.nv.info,"",@"SHT_CUDA_INFO"
	.align	4


	//----- nvinfo : EIATTR_REGCOUNT
	.align		4
        /*0000*/ 	.byte	0x04, 0x2f
        /*0002*/ 	.short	(.L_1 - .L_0)
	.align		4
.L_0:
        /*0004*/ 	.word	index@(triton_poi_fused_avg_pool2d_30)
        /*0008*/ 	.word	0x00000020


	//----- nvinfo : EIATTR_MIN_STACK_SIZE
	.align		4
.L_1:
        /*000c*/ 	.byte	0x04, 0x12
        /*000e*/ 	.short	(.L_3 - .L_2)
	.align		4
.L_2:
        /*0010*/ 	.word	index@(triton_poi_fused_avg_pool2d_30)
        /*0014*/ 	.word	0x00000000


	//----- nvinfo : EIATTR_FRAME_SIZE
	.align		4
.L_3:
        /*0018*/ 	.byte	0x04, 0x11
        /*001a*/ 	.short	(.L_5 - .L_4)
	.align		4
.L_4:
        /*001c*/ 	.word	index@(triton_poi_fused_avg_pool2d_30)
        /*0020*/ 	.word	0x00000000


	//----- nvinfo : EIATTR_MIN_STACK_SIZE
	.align		4
.L_5:
        /*0024*/ 	.byte	0x04, 0x12
        /*0026*/ 	.short	(.L_7 - .L_6)
	.align		4
.L_6:
        /*0028*/ 	.word	index@(triton_poi_fused_avg_pool2d_30)
        /*002c*/ 	.word	0x00000000
.L_7:


//--------------------- .nv.info.triton_poi_fused_avg_pool2d_30 --------------------------
	.section	.nv.info.triton_poi_fused_avg_pool2d_30,"",@"SHT_CUDA_INFO"
	.sectionflags	@""
	.align	4


	//----- nvinfo : EIATTR_CUDA_API_VERSION
	.align		4
        /*0000*/ 	.byte	0x04, 0x37
        /*0002*/ 	.short	(.L_9 - .L_8)
.L_8:
        /*0004*/ 	.word	0x0000007c


	//----- nvinfo : EIATTR_KPARAM_INFO
	.align		4
.L_9:
        /*0008*/ 	.byte	0x04, 0x17
        /*000a*/ 	.short	(.L_11 - .L_10)
.L_10:
        /*000c*/ 	.word	0x00000000
        /*0010*/ 	.short	0x0002
        /*0012*/ 	.short	0x0010
        /*0014*/ 	.byte	0x00, 0xf0, 0x11, 0x00


	//----- nvinfo : EIATTR_KPARAM_INFO
	.align		4
.L_11:
        /*0018*/ 	.byte	0x04, 0x17
        /*001a*/ 	.short	(.L_13 - .L_12)
.L_12:
        /*001c*/ 	.word	0x00000000
        /*0020*/ 	.short	0x0001
        /*0022*/ 	.short	0x0008
        /*0024*/ 	.byte	0x00, 0xf4, 0x21, 0x00


	//----- nvinfo : EIATTR_KPARAM_INFO
	.align		4
.L_13:
        /*0028*/ 	.byte	0x04, 0x17
        /*002a*/ 	.short	(.L_15 - .L_14)
.L_14:
        /*002c*/ 	.word	0x00000000
        /*0030*/ 	.short	0x0000
        /*0032*/ 	.short	0x0000
        /*0034*/ 	.byte	0x00, 0xf4, 0x21, 0x00


	//----- nvinfo : EIATTR_SPARSE_MMA_MASK
	.align		4
.L_15:
        /*0038*/ 	.byte	0x03, 0x50
        /*003a*/ 	.short	0x0000


	//----- nvinfo : EIATTR_MAXREG_COUNT
	.align		4
        /*003c*/ 	.byte	0x03, 0x1b
        /*003e*/ 	.short	0x00ff


	//----- nvinfo : EIATTR_EXIT_INSTR_OFFSETS
	.align		4
        /*0040*/ 	.byte	0x04, 0x1c
        /*0042*/ 	.short	(.L_17 - .L_16)


	//   ....[0]....
.L_16:
        /*0044*/ 	.word	0x000017d0


	//   ....[1]....
        /*0048*/ 	.word	0x000017f0


	//----- nvinfo : EIATTR_REQNTID
	.align		4
.L_17:
        /*004c*/ 	.byte	0x04, 0x10
        /*004e*/ 	.short	(.L_19 - .L_18)
.L_18:
        /*0050*/ 	.word	0x00000080
        /*0054*/ 	.word	0x00000001
        /*0058*/ 	.word	0x00000001


	//----- nvinfo : EIATTR_CBANK_PARAM_SIZE
	.align		4
.L_19:
        /*005c*/ 	.byte	0x03, 0x19
        /*005e*/ 	.short	0x0014


	//----- nvinfo : EIATTR_PARAM_CBANK
	.align		4
        /*0060*/ 	.byte	0x04, 0x0a
        /*0062*/ 	.short	(.L_21 - .L_20)
	.align		4
.L_20:
        /*0064*/ 	.word	index@(.nv.constant0.triton_poi_fused_avg_pool2d_30)
        /*0068*/ 	.short	0x0210
        /*006a*/ 	.short	0x0014


	//----- nvinfo : EIATTR_SW_WAR
	.align		4
.L_21:
        /*006c*/ 	.byte	0x04, 0x36
        /*006e*/ 	.short	(.L_23 - .L_22)
.L_22:
        /*0070*/ 	.word	0x00000008
.L_23:


//--------------------- .nv.callgraph             --------------------------
	.section	.nv.callgraph,"",@"SHT_CUDA_CALLGRAPH"
	.align	4
	.sectionentsize	8
	.align		4
        /*0000*/ 	.word	0x00000000
	.align		4
        /*0004*/ 	.word	0xffffffff
	.align		4
        /*0008*/ 	.word	0x00000000
	.align		4
        /*000c*/ 	.word	0xfffffffe
	.align		4
        /*0010*/ 	.word	0x00000000
	.align		4
        /*0014*/ 	.word	0xfffffffd
	.align		4
        /*0018*/ 	.word	0x00000000
	.align		4
        /*001c*/ 	.word	0xfffffffc


//--------------------- .text.triton_poi_fused_avg_pool2d_30 --------------------------
	.section	.text.triton_poi_fused_avg_pool2d_30,"ax",@progbits
	.align	128
        .global         triton_poi_fused_avg_pool2d_30
        .type           triton_poi_fused_avg_pool2d_30,@function
        .size           triton_poi_fused_avg_pool2d_30,(.L_x_1 - triton_poi_fused_avg_pool2d_30)
        .other          triton_poi_fused_avg_pool2d_30,@"STO_CUDA_ENTRY STV_DEFAULT"
triton_poi_fused_avg_pool2d_30:
.text.triton_poi_fused_avg_pool2d_30:
[----:B------:R-:W0:Y:S02]  /*0000*/  LDC R1, c[0x0][0x28] ;  /* 0x00000a00ff017b82 */ /* 0x000e240000000800 */
[----:B------:R-:W1:Y:S01]  /*0010*/  S2R R0, SR_TID.X ;  /* 0x0000000000007919 */ /* 0x000e620000002100 */
[----:B------:R-:W2:Y:S01]  /*0020*/  LDC.64 R20, c[0x0][0x210] ;  /* 0x00008400ff147b82 */ /* 0x000ea20000000a00 */
[----:B------:R-:W-:Y:S02]  /*0030*/  CS2R R12, SRZ ;  /* 0x00000000000c7805 */ /* 0x000fe4000001ff00 */
[----:B------:R-:W-:Y:S01]  /*0040*/  CS2R R14, SRZ ;  /* 0x00000000000e7805 */ /* 0x000fe2000001ff00 */
[----:B------:R-:W3:Y:S01]  /*0050*/  S2R R3, SR_CTAID.X ;  /* 0x0000000000037919 */ /* 0x000ee20000002500 */
[----:B------:R-:W-:Y:S01]  /*0060*/  ULDC.64 UR4, c[0x0][0x208] ;  /* 0x0000820000047ab9 */ /* 0x000fe20000000a00 */
[----:B-1----:R-:W-:Y:S01]  /*0070*/  IMAD.SHL.U32 R0, R0, 0x4, RZ ;  /* 0x0000000400007824 */ /* 0x002fe200078e00ff */
[----:B---3--:R-:W-:-:S04]  /*0080*/  SHF.R.S32.HI R2, RZ, 0x15, R3 ;  /* 0x00000015ff027819 */ /* 0x008fc80000011403 */
[----:B------:R-:W-:-:S05]  /*0090*/  LOP3.LUT R0, R0, 0x1fc, RZ, 0xc0, !PT ;  /* 0x000001fc00007812 */ /* 0x000fca00078ec0ff */
[----:B------:R-:W-:Y:S01]  /*00a0*/  IMAD R16, R3, 0x400, R0 ;  /* 0x0000040003107824 */ /* 0x000fe200078e0200 */
[----:B------:R-:W-:-:S03]  /*00b0*/  SGXT R3, R2, 0x1 ;  /* 0x000000010203781a */ /* 0x000fc60000000200 */
[----:B------:R-:W-:Y:S01]  /*00c0*/  IMAD.HI R0, R16, 0x4325c53f, RZ ;  /* 0x4325c53f10007827 */ /* 0x000fe200078e02ff */
[----:B------:R-:W-:-:S03]  /*00d0*/  LEA.HI R2, R3, R16, RZ, 0x8 ;  /* 0x0000001003027211 */ /* 0x000fc600078f40ff */
[----:B------:R-:W-:Y:S01]  /*00e0*/  VIADD R11, R16, 0xffffc300 ;  /* 0xffffc300100b7836 */ /* 0x000fe20000000000 */
[----:B------:R-:W-:Y:S02]  /*00f0*/  SHF.R.S32.HI R2, RZ, 0x8, R2 ;  /* 0x00000008ff027819 */ /* 0x000fe40000011402 */
[----:B------:R-:W-:Y:S01]  /*0100*/  SHF.R.U32.HI R5, RZ, 0x1f, R0 ;  /* 0x0000001fff057819 */ /* 0x000fe20000011600 */
[----:B--2---:R-:W-:-:S03]  /*0110*/  IMAD.WIDE R10, R11, 0x4, R20 ;  /* 0x000000040b0a7825 */ /* 0x004fc600078e0214 */
[----:B------:R-:W-:Y:S01]  /*0120*/  LEA.HI.SX32 R5, R0, R5, 0x14 ;  /* 0x0000000500057211 */ /* 0x000fe200078fa2ff */
[----:B------:R-:W-:-:S04]  /*0130*/  IMAD.HI R4, R2, 0x4325c53f, RZ ;  /* 0x4325c53f02047827 */ /* 0x000fc800078e02ff */
[----:B------:R-:W-:Y:S01]  /*0140*/  IMAD.HI R0, R5, 0x4325c53f, RZ ;  /* 0x4325c53f05007827 */ /* 0x000fe200078e02ff */
[----:B------:R-:W-:-:S04]  /*0150*/  SHF.R.U32.HI R7, RZ, 0x1f, R4 ;  /* 0x0000001fff077819 */ /* 0x000fc80000011604 */
[----:B------:R-:W-:Y:S02]  /*0160*/  LEA.HI.SX32 R9, R4, R7, 0x1c ;  /* 0x0000000704097211 */ /* 0x000fe400078fe2ff */
[----:B------:R-:W-:-:S03]  /*0170*/  SHF.R.U32.HI R7, RZ, 0x1f, R0 ;  /* 0x0000001fff077819 */ /* 0x000fc60000011600 */
[----:B------:R-:W-:Y:S01]  /*0180*/  IMAD R2, R9, -0x3d, R2 ;  /* 0xffffffc309027824 */ /* 0x000fe200078e0202 */
[----:B------:R-:W-:Y:S01]  /*0190*/  LEA.HI.SX32 R0, R0, R7, 0x1c ;  /* 0x0000000700007211 */ /* 0x000fe200078fe2ff */
[----:B------:R-:W-:Y:S01]  /*01a0*/  VIADD R9, R16, 0xffffc200 ;  /* 0xffffc20010097836 */ /* 0x000fe20000000000 */
[----:B------:R-:W-:Y:S02]  /*01b0*/  CS2R R6, SRZ ;  /* 0x0000000000067805 */ /* 0x000fe4000001ff00 */
[----:B------:R-:W-:Y:S01]  /*01c0*/  ISETP.GT.AND P0, PT, R2, -0x1, PT ;  /* 0xffffffff0200780c */ /* 0x000fe20003f04270 */
[----:B------:R-:W-:Y:S01]  /*01d0*/  IMAD R17, R0, -0x3d, R5 ;  /* 0xffffffc300117824 */ /* 0x000fe200078e0205 */
[----:B------:R-:W-:Y:S02]  /*01e0*/  ISETP.GT.AND P3, PT, R2, RZ, PT ;  /* 0x000000ff0200720c */ /* 0x000fe40003f64270 */
[----:B------:R-:W-:Y:S01]  /*01f0*/  CS2R R4, SRZ ;  /* 0x0000000000047805 */ /* 0x000fe2000001ff00 */
[----:B------:R-:W-:Y:S01]  /*0200*/  IMAD.WIDE R8, R9, 0x4, R20 ;  /* 0x0000000409087825 */ /* 0x000fe200078e0214 */
[----:B------:R-:W-:-:S02]  /*0210*/  ISETP.GT.AND P0, PT, R17, RZ, P0 ;  /* 0x000000ff1100720c */ /* 0x000fc40000704270 */
[----:B------:R-:W-:Y:S02]  /*0220*/  ISETP.GT.AND P5, PT, R17, RZ, P3 ;  /* 0x000000ff1100720c */ /* 0x000fe40001fa4270 */
[C---:B------:R-:W-:Y:S02]  /*0230*/  ISETP.LT.AND P4, PT, R16.reuse, 0x3a2400, P0 ;  /* 0x003a24001000780c */ /* 0x040fe40000781270 */
[----:B------:R-:W-:-:S11]  /*0240*/  ISETP.LT.AND P5, PT, R16, 0x3a2400, P5 ;  /* 0x003a24001000780c */ /* 0x000fd60002fa1270 */
[----:B------:R-:W2:Y:S04]  /*0250*/  @P4 LDG.E.128 R4, desc[UR4][R10.64] ;  /* 0x000000040a044981 */ /* 0x000ea8000c1e1d00 */
[----:B------:R1:W3:Y:S01]  /*0260*/  @P5 LDG.E.128 R12, desc[UR4][R8.64] ;  /* 0x00000004080c5981 */ /* 0x0002e2000c1e1d00 */
[----:B------:R-:W-:-:S04]  /*0270*/  VIADD R18, R16, 0x200 ;  /* 0x0000020010127836 */ /* 0x000fc80000000000 */
[----:B------:R-:W-:Y:S01]  /*0280*/  IMAD.HI R0, R18, 0x4325c53f, RZ ;  /* 0x4325c53f12007827 */ /* 0x000fe200078e02ff */
[----:B------:R-:W-:-:S04]  /*0290*/  LEA.HI R3, R3, R18, RZ, 0x8 ;  /* 0x0000001203037211 */ /* 0x000fc800078f40ff */
[----:B------:R-:W-:Y:S02]  /*02a0*/  SHF.R.S32.HI R19, RZ, 0x8, R3 ;  /* 0x00000008ff137819 */ /* 0x000fe40000011403 */
[----:B------:R-:W-:-:S03]  /*02b0*/  SHF.R.U32.HI R3, RZ, 0x1f, R0 ;  /* 0x0000001fff037819 */ /* 0x000fc60000011600 */
[----:B------:R-:W-:Y:S01]  /*02c0*/  IMAD.HI R22, R19, 0x4325c53f, RZ ;  /* 0x4325c53f13167827 */ /* 0x000fe200078e02ff */
[----:B------:R-:W-:-:S04]  /*02d0*/  LEA.HI.SX32 R0, R0, R3, 0x14 ;  /* 0x0000000300007211 */ /* 0x000fc800078fa2ff */
[----:B------:R-:W-:Y:S01]  /*02e0*/  SHF.R.U32.HI R23, RZ, 0x1f, R22 ;  /* 0x0000001fff177819 */ /* 0x000fe20000011616 */
[----:B------:R-:W-:-:S03]  /*02f0*/  IMAD.HI R3, R0, 0x4325c53f, RZ ;  /* 0x4325c53f00037827 */ /* 0x000fc600078e02ff */
[----:B------:R-:W-:Y:S02]  /*0300*/  LEA.HI.SX32 R22, R22, R23, 0x1c ;  /* 0x0000001716167211 */ /* 0x000fe400078fe2ff */
[----:B-1----:R-:W-:-:S04]  /*0310*/  SHF.R.U32.HI R8, RZ, 0x1f, R3 ;  /* 0x0000001fff087819 */ /* 0x002fc80000011603 */
[----:B------:R-:W-:Y:S01]  /*0320*/  LEA.HI.SX32 R9, R3, R8, 0x1c ;  /* 0x0000000803097211 */ /* 0x000fe200078fe2ff */
[----:B------:R-:W-:-:S04]  /*0330*/  IMAD R3, R22, -0x3d, R19 ;  /* 0xffffffc316037824 */ /* 0x000fc800078e0213 */
[----:B------:R-:W-:Y:S01]  /*0340*/  IMAD R0, R9, -0x3d, R0 ;  /* 0xffffffc309007824 */ /* 0x000fe200078e0200 */
[C---:B------:R-:W-:Y:S02]  /*0350*/  ISETP.GT.AND P1, PT, R3.reuse, RZ, PT ;  /* 0x000000ff0300720c */ /* 0x040fe40003f24270 */
[----:B------:R-:W-:Y:S01]  /*0360*/  ISETP.GT.AND P0, PT, R3, -0x1, PT ;  /* 0xffffffff0300780c */ /* 0x000fe20003f04270 */
[----:B------:R-:W-:-:S03]  /*0370*/  VIADD R8, R2, 0x1 ;  /* 0x0000000102087836 */ /* 0x000fc60000000000 */
[----:B------:R-:W-:Y:S01]  /*0380*/  ISETP.GT.AND P0, PT, R0, RZ, P0 ;  /* 0x000000ff0000720c */ /* 0x000fe20000704270 */
[----:B------:R-:W-:Y:S01]  /*0390*/  VIADD R29, R16, 0xffffc400 ;  /* 0xffffc400101d7836 */ /* 0x000fe20000000000 */
[----:B------:R-:W-:Y:S02]  /*03a0*/  ISETP.GE.U32.AND P2, PT, R8, 0x3d, PT ;  /* 0x0000003d0800780c */ /* 0x000fe40003f46070 */
[----:B------:R-:W-:Y:S01]  /*03b0*/  ISETP.LT.AND P0, PT, R18, 0x3a2400, P0 ;  /* 0x003a24001200780c */ /* 0x000fe20000701270 */
[----:B------:R-:W-:Y:S01]  /*03c0*/  IMAD.WIDE R28, R29, 0x4, R20 ;  /* 0x000000041d1c7825 */ /* 0x000fe200078e0214 */
[----:B------:R-:W-:-:S03]  /*03d0*/  ISETP.GT.AND P6, PT, R17, RZ, !P2 ;  /* 0x000000ff1100720c */ /* 0x000fc600057c4270 */
[----:B------:R-:W-:Y:S01]  /*03e0*/  VIADD R23, R16, 0xffffc500 ;  /* 0xffffc50010177836 */ /* 0x000fe20000000000 */
[----:B------:R-:W-:Y:S02]  /*03f0*/  CS2R R8, SRZ ;  /* 0x0000000000087805 */ /* 0x000fe4000001ff00 */
[----:B------:R-:W-:Y:S01]  /*0400*/  CS2R R10, SRZ ;  /* 0x00000000000a7805 */ /* 0x000fe2000001ff00 */
[----:B------:R-:W-:-:S05]  /*0410*/  IMAD.WIDE R22, R23, 0x4, R20 ;  /* 0x0000000417167825 */ /* 0x000fca00078e0214 */
[----:B------:R1:W4:Y:S01]  /*0420*/  @P0 LDG.E.128 R8, desc[UR4][R22.64] ;  /* 0x0000000416080981 */ /* 0x000322000c1e1d00 */
[----:B--2---:R-:W-:Y:S02]  /*0430*/  SEL R25, R4, RZ, P4 ;  /* 0x000000ff04197207 */ /* 0x004fe40002000000 */
[----:B---3--:R-:W-:Y:S02]  /*0440*/  SEL R12, R12, RZ, P5 ;  /* 0x000000ff0c0c7207 */ /* 0x008fe40002800000 */
[----:B------:R-:W-:Y:S02]  /*0450*/  SEL R13, R13, RZ, P5 ;  /* 0x000000ff0d0d7207 */ /* 0x000fe40002800000 */
[----:B------:R-:W-:Y:S02]  /*0460*/  SEL R19, R14, RZ, P5 ;  /* 0x000000ff0e137207 */ /* 0x000fe40002800000 */
[----:B------:R-:W-:Y:S02]  /*0470*/  SEL R4, R15, RZ, P5 ;  /* 0x000000ff0f047207 */ /* 0x000fe40002800000 */
[----:B------:R-:W-:-:S02]  /*0480*/  ISETP.GT.AND P5, PT, R0, RZ, P1 ;  /* 0x000000ff0000720c */ /* 0x000fc40000fa4270 */
[----:B------:R-:W-:Y:S02]  /*0490*/  SEL R26, R5, RZ, P4 ;  /* 0x000000ff051a7207 */ /* 0x000fe40002000000 */
[----:B------:R-:W-:Y:S01]  /*04a0*/  ISETP.LT.AND P5, PT, R18, 0x3a2400, P5 ;  /* 0x003a24001200780c */ /* 0x000fe20002fa1270 */
[----:B------:R-:W-:Y:S01]  /*04b0*/  FADD R25, R12, R25 ;  /* 0x000000190c197221 */ /* 0x000fe20000000000 */
[----:B------:R-:W-:Y:S01]  /*04c0*/  CS2R R14, SRZ ;  /* 0x00000000000e7805 */ /* 0x000fe2000001ff00 */
[----:B------:R-:W-:Y:S01]  /*04d0*/  FADD R26, R13, R26 ;  /* 0x0000001a0d1a7221 */ /* 0x000fe20000000000 */
[----:B------:R-:W-:Y:S02]  /*04e0*/  CS2R R12, SRZ ;  /* 0x00000000000c7805 */ /* 0x000fe4000001ff00 */
[----:B------:R-:W-:Y:S02]  /*04f0*/  SEL R6, R6, RZ, P4 ;  /* 0x000000ff06067207 */ /* 0x000fe40002000000 */
[----:B------:R-:W-:-:S02]  /*0500*/  SEL R7, R7, RZ, P4 ;  /* 0x000000ff07077207 */ /* 0x000fc40002000000 */
[----:B------:R-:W-:-:S03]  /*0510*/  ISETP.LT.AND P4, PT, R16, 0x3a2400, P6 ;  /* 0x003a24001000780c */ /* 0x000fc60003781270 */
[----:B------:R-:W2:Y:S01]  /*0520*/  @P5 LDG.E.128 R12, desc[UR4][R28.64] ;  /* 0x000000041c0c5981 */ /* 0x000ea2000c1e1d00 */
[----:B------:R-:W-:Y:S01]  /*0530*/  FADD R19, R19, R6 ;  /* 0x0000000613137221 */ /* 0x000fe20000000000 */
[----:B-1----:R-:W-:Y:S01]  /*0540*/  FADD R22, R4, R7 ;  /* 0x0000000704167221 */ /* 0x002fe20000000000 */
[----:B------:R-:W-:Y:S02]  /*0550*/  CS2R R4, SRZ ;  /* 0x0000000000047805 */ /* 0x000fe4000001ff00 */
[----:B------:R-:W-:-:S06]  /*0560*/  CS2R R6, SRZ ;  /* 0x0000000000067805 */ /* 0x000fcc000001ff00 */
[----:B------:R1:W3:Y:S02]  /*0570*/  @P4 LDG.E.128 R4, desc[UR4][R28.64] ;  /* 0x000000041c044981 */ /* 0x0002e4000c1e1d00 */
[----:B-1----:R-:W-:Y:S01]  /*0580*/  VIADD R29, R16, 0xffffc600 ;  /* 0xffffc600101d7836 */ /* 0x002fe20000000000 */
[----:B----4-:R-:W-:Y:S02]  /*0590*/  SEL R8, R8, RZ, P0 ;  /* 0x000000ff08087207 */ /* 0x010fe40000000000 */
[----:B------:R-:W-:Y:S02]  /*05a0*/  SEL R9, R9, RZ, P0 ;  /* 0x000000ff09097207 */ /* 0x000fe40000000000 */
[----:B------:R-:W-:Y:S02]  /*05b0*/  SEL R10, R10, RZ, P0 ;  /* 0x000000ff0a0a7207 */ /* 0x000fe40000000000 */
[----:B------:R-:W-:Y:S01]  /*05c0*/  SEL R11, R11, RZ, P0 ;  /* 0x000000ff0b0b7207 */ /* 0x000fe20000000000 */
[----:B------:R-:W-:Y:S01]  /*05d0*/  IMAD.WIDE R28, R29, 0x4, R20 ;  /* 0x000000041d1c7825 */ /* 0x000fe200078e0214 */
[----:B--2---:R-:W-:-:S03]  /*05e0*/  SEL R23, R12, RZ, P5 ;  /* 0x000000ff0c177207 */ /* 0x004fc60002800000 */
[----:B------:R-:W-:Y:S01]  /*05f0*/  VIADD R12, R3, 0x1 ;  /* 0x00000001030c7836 */ /* 0x000fe20000000000 */
[----:B------:R-:W-:-:S04]  /*0600*/  SEL R27, R14, RZ, P5 ;  /* 0x000000ff0e1b7207 */ /* 0x000fc80002800000 */
[----:B------:R-:W-:Y:S02]  /*0610*/  ISETP.GE.U32.AND P0, PT, R12, 0x3d, PT ;  /* 0x0000003d0c00780c */ /* 0x000fe40003f06070 */
[----:B------:R-:W-:Y:S02]  /*0620*/  SEL R13, R13, RZ, P5 ;  /* 0x000000ff0d0d7207 */ /* 0x000fe40002800000 */
[----:B------:R-:W-:Y:S02]  /*0630*/  SEL R14, R15, RZ, P5 ;  /* 0x000000ff0f0e7207 */ /* 0x000fe40002800000 */
[----:B------:R-:W-:Y:S02]  /*0640*/  ISETP.GT.AND P5, PT, R0, RZ, !P0 ;  /* 0x000000ff0000720c */ /* 0x000fe400047a4270 */
[----:B---3--:R-:W-:Y:S02]  /*0650*/  SEL R4, R4, RZ, P4 ;  /* 0x000000ff04047207 */ /* 0x008fe40002000000 */
[----:B------:R-:W-:-:S02]  /*0660*/  SEL R5, R5, RZ, P4 ;  /* 0x000000ff05057207 */ /* 0x000fc40002000000 */
[----:B------:R-:W-:Y:S02]  /*0670*/  SEL R6, R6, RZ, P4 ;  /* 0x000000ff06067207 */ /* 0x000fe40002000000 */
[----:B------:R-:W-:Y:S02]  /*0680*/  SEL R7, R7, RZ, P4 ;  /* 0x000000ff07077207 */ /* 0x000fe40002000000 */
[----:B------:R-:W-:Y:S01]  /*0690*/  ISETP.LT.AND P4, PT, R18, 0x3a2400, P5 ;  /* 0x003a24001200780c */ /* 0x000fe20002f81270 */
[----:B------:R-:W-:Y:S01]  /*06a0*/  FADD R24, R23, R8 ;  /* 0x0000000817187221 */ /* 0x000fe20000000000 */
[----:B------:R-:W-:Y:S01]  /*06b0*/  FADD R23, R13, R9 ;  /* 0x000000090d177221 */ /* 0x000fe20000000000 */
[----:B------:R-:W-:Y:S01]  /*06c0*/  FADD R13, R27, R10 ;  /* 0x0000000a1b0d7221 */ /* 0x000fe20000000000 */
[----:B------:R-:W-:Y:S01]  /*06d0*/  FADD R12, R14, R11 ;  /* 0x0000000b0e0c7221 */ /* 0x000fe20000000000 */
[----:B------:R-:W-:Y:S02]  /*06e0*/  CS2R R8, SRZ ;  /* 0x0000000000087805 */ /* 0x000fe4000001ff00 */
[----:B------:R-:W-:-:S02]  /*06f0*/  CS2R R10, SRZ ;  /* 0x00000000000a7805 */ /* 0x000fc4000001ff00 */
[----:B------:R-:W-:-:S04]  /*0700*/  ISETP.GT.AND P5, PT, R17, -0x1, P3 ;  /* 0xffffffff1100780c */ /* 0x000fc80001fa4270 */
[C---:B------:R-:W-:Y:S01]  /*0710*/  ISETP.LT.AND P5, PT, R16.reuse, 0x3a2400, P5 ;  /* 0x003a24001000780c */ /* 0x040fe20002fa1270 */
[----:B------:R-:W2:Y:S01]  /*0720*/  @P4 LDG.E.128 R8, desc[UR4][R28.64] ;  /* 0x000000041c084981 */ /* 0x000ea2000c1e1d00 */
[----:B------:R-:W-:Y:S02]  /*0730*/  VIADD R27, R16, 0xffffff00 ;  /* 0xffffff00101b7836 */ /* 0x000fe40000000000 */
[----:B------:R-:W-:Y:S01]  /*0740*/  FADD R25, R25, R4 ;  /* 0x0000000419197221 */ /* 0x000fe20000000000 */
[----:B------:R-:W-:Y:S01]  /*0750*/  FADD R14, R26, R5 ;  /* 0x000000051a0e7221 */ /* 0x000fe20000000000 */
[----:B------:R-:W-:Y:S01]  /*0760*/  FADD R15, R19, R6 ;  /* 0x00000006130f7221 */ /* 0x000fe20000000000 */
[----:B------:R-:W-:Y:S01]  /*0770*/  FADD R22, R22, R7 ;  /* 0x0000000716167221 */ /* 0x000fe20000000000 */
[----:B------:R-:W-:Y:S02]  /*0780*/  CS2R R4, SRZ ;  /* 0x0000000000047805 */ /* 0x000fe4000001ff00 */
[----:B------:R-:W-:Y:S01]  /*0790*/  CS2R R6, SRZ ;  /* 0x0000000000067805 */ /* 0x000fe2000001ff00 */
[----:B------:R-:W-:-:S05]  /*07a0*/  IMAD.WIDE R26, R27, 0x4, R20 ;  /* 0x000000041b1a7825 */ /* 0x000fca00078e0214 */
[----:B------:R1:W3:Y:S01]  /*07b0*/  @P5 LDG.E.128 R4, desc[UR4][R26.64] ;  /* 0x000000041a045981 */ /* 0x0002e2000c1e1d00 */
[----:B------:R-:W-:Y:S02]  /*07c0*/  ISETP.GE.AND P6, PT, R16, 0x3a2400, PT ;  /* 0x003a24001000780c */ /* 0x000fe40003fc6270 */
[----:B------:R-:W-:Y:S02]  /*07d0*/  LOP3.LUT R19, R17, R2, RZ, 0xfc, !PT ;  /* 0x0000000211137212 */ /* 0x000fe400078efcff */
[----:B------:R-:W-:Y:S02]  /*07e0*/  ISETP.GT.AND P1, PT, R0, -0x1, P1 ;  /* 0xffffffff0000780c */ /* 0x000fe40000f24270 */
[----:B------:R-:W-:Y:S02]  /*07f0*/  ISETP.GT.AND P3, PT, R19, -0x1, !P6 ;  /* 0xffffffff1300780c */ /* 0x000fe40007764270 */
[----:B------:R-:W-:Y:S01]  /*0800*/  ISETP.LT.AND P1, PT, R18, 0x3a2400, P1 ;  /* 0x003a24001200780c */ /* 0x000fe20000f21270 */
[----:B-1----:R-:W-:Y:S01]  /*0810*/  IMAD.WIDE R26, R16, 0x4, R20 ;  /* 0x00000004101a7825 */ /* 0x002fe200078e0214 */
[----:B--2---:R-:W-:-:S02]  /*0820*/  SEL R19, R8, RZ, P4 ;  /* 0x000000ff08137207 */ /* 0x004fc40002000000 */
[----:B------:R-:W-:Y:S02]  /*0830*/  SEL R8, R9, RZ, P4 ;  /* 0x000000ff09087207 */ /* 0x000fe40002000000 */
[----:B------:R-:W-:Y:S02]  /*0840*/  SEL R10, R10, RZ, P4 ;  /* 0x000000ff0a0a7207 */ /* 0x000fe40002000000 */
[----:B------:R-:W-:Y:S01]  /*0850*/  SEL R11, R11, RZ, P4 ;  /* 0x000000ff0b0b7207 */ /* 0x000fe20002000000 */
[----:B------:R-:W-:Y:S01]  /*0860*/  FADD R24, R24, R19 ;  /* 0x0000001318187221 */ /* 0x000fe20000000000 */
[----:B------:R-:W-:Y:S01]  /*0870*/  FADD R23, R23, R8 ;  /* 0x0000000817177221 */ /* 0x000fe20000000000 */
[----:B------:R-:W-:Y:S01]  /*0880*/  FADD R19, R13, R10 ;  /* 0x0000000a0d137221 */ /* 0x000fe20000000000 */
[----:B------:R-:W-:Y:S01]  /*0890*/  CS2R R8, SRZ ;  /* 0x0000000000087805 */ /* 0x000fe2000001ff00 */
[----:B------:R-:W-:Y:S01]  /*08a0*/  FADD R12, R12, R11 ;  /* 0x0000000b0c0c7221 */ /* 0x000fe20000000000 */
[----:B------:R-:W-:-:S02]  /*08b0*/  CS2R R10, SRZ ;  /* 0x00000000000a7805 */ /* 0x000fc4000001ff00 */
[----:B---3--:R-:W-:Y:S02]  /*08c0*/  SEL R4, R4, RZ, P5 ;  /* 0x000000ff04047207 */ /* 0x008fe40002800000 */
[----:B------:R-:W-:Y:S02]  /*08d0*/  SEL R5, R5, RZ, P5 ;  /* 0x000000ff05057207 */ /* 0x000fe40002800000 */
[----:B------:R-:W-:Y:S01]  /*08e0*/  SEL R6, R6, RZ, P5 ;  /* 0x000000ff06067207 */ /* 0x000fe20002800000 */
[----:B------:R-:W2:Y:S01]  /*08f0*/  @P1 LDG.E.128 R8, desc[UR4][R26.64+0x400] ;  /* 0x000400041a081981 */ /* 0x000ea2000c1e1d00 */
[----:B------:R-:W-:Y:S01]  /*0900*/  SEL R7, R7, RZ, P5 ;  /* 0x000000ff07077207 */ /* 0x000fe20002800000 */
[----:B------:R-:W-:Y:S01]  /*0910*/  FADD R13, R25, R4 ;  /* 0x00000004190d7221 */ /* 0x000fe20000000000 */
[----:B------:R-:W-:Y:S01]  /*0920*/  FADD R14, R14, R5 ;  /* 0x000000050e0e7221 */ /* 0x000fe20000000000 */
[----:B------:R-:W-:Y:S01]  /*0930*/  FADD R15, R15, R6 ;  /* 0x000000060f0f7221 */ /* 0x000fe20000000000 */
[----:B------:R-:W-:Y:S01]  /*0940*/  CS2R R4, SRZ ;  /* 0x0000000000047805 */ /* 0x000fe2000001ff00 */
[----:B------:R-:W-:Y:S01]  /*0950*/  FADD R22, R22, R7 ;  /* 0x0000000716167221 */ /* 0x000fe20000000000 */
[----:B------:R-:W-:-:S06]  /*0960*/  CS2R R6, SRZ ;  /* 0x0000000000067805 */ /* 0x000fcc000001ff00 */
[----:B------:R-:W3:Y:S01]  /*0970*/  @P3 LDG.E.128 R4, desc[UR4][R26.64] ;  /* 0x000000041a043981 */ /* 0x000ee2000c1e1d00 */
[----:B------:R-:W-:Y:S02]  /*0980*/  ISETP.GE.AND P5, PT, R18, 0x3a2400, PT ;  /* 0x003a24001200780c */ /* 0x000fe40003fa6270 */
[----:B--2---:R-:W-:Y:S02]  /*0990*/  SEL R25, R8, RZ, P1 ;  /* 0x000000ff08197207 */ /* 0x004fe40000800000 */
[----:B------:R-:W-:-:S05]  /*09a0*/  SEL R8, R9, RZ, P1 ;  /* 0x000000ff09087207 */ /* 0x000fca0000800000 */
[----:B------:R-:W-:Y:S01]  /*09b0*/  FADD R23, R23, R8 ;  /* 0x0000000817177221 */ /* 0x000fe20000000000 */
[----:B------:R-:W-:-:S04]  /*09c0*/  LOP3.LUT R8, R0, R3, RZ, 0xfc, !PT ;  /* 0x0000000300087212 */ /* 0x000fc800078efcff */
[----:B------:R-:W-:Y:S02]  /*09d0*/  ISETP.GT.AND P4, PT, R8, -0x1, !P5 ;  /* 0xffffffff0800780c */ /* 0x000fe40006f84270 */
[----:B---3--:R-:W-:Y:S02]  /*09e0*/  SEL R4, R4, RZ, P3 ;  /* 0x000000ff04047207 */ /* 0x008fe40001800000 */
[----:B------:R-:W-:Y:S02]  /*09f0*/  SEL R5, R5, RZ, P3 ;  /* 0x000000ff05057207 */ /* 0x000fe40001800000 */
[----:B------:R-:W-:Y:S02]  /*0a00*/  SEL R8, R6, RZ, P3 ;  /* 0x000000ff06087207 */ /* 0x000fe40001800000 */
[----:B------:R-:W-:Y:S02]  /*0a10*/  SEL R9, R7, RZ, P3 ;  /* 0x000000ff07097207 */ /* 0x000fe40001800000 */
[----:B------:R-:W-:Y:S01]  /*0a20*/  ISETP.GT.AND P3, PT, R17, -0x1, !P2 ;  /* 0xffffffff1100780c */ /* 0x000fe20005764270 */
[----:B------:R-:W-:Y:S01]  /*0a30*/  FADD R13, R13, R4 ;  /* 0x000000040d0d7221 */ /* 0x000fe20000000000 */
[----:B------:R-:W-:Y:S01]  /*0a40*/  SEL R10, R10, RZ, P1 ;  /* 0x000000ff0a0a7207 */ /* 0x000fe20000800000 */
[----:B------:R-:W-:Y:S01]  /*0a50*/  FADD R14, R14, R5 ;  /* 0x000000050e0e7221 */ /* 0x000fe20000000000 */
[----:B------:R-:W-:-:S02]  /*0a60*/  ISETP.LT.AND P3, PT, R16, 0x3a2400, P3 ;  /* 0x003a24001000780c */ /* 0x000fc40001f61270 */
[----:B------:R-:W-:Y:S02]  /*0a70*/  CS2R R4, SRZ ;  /* 0x0000000000047805 */ /* 0x000fe4000001ff00 */
[----:B------:R-:W-:Y:S02]  /*0a80*/  SEL R11, R11, RZ, P1 ;  /* 0x000000ff0b0b7207 */ /* 0x000fe40000800000 */
[----:B------:R-:W-:Y:S01]  /*0a90*/  CS2R R6, SRZ ;  /* 0x0000000000067805 */ /* 0x000fe2000001ff00 */
[----:B------:R-:W-:Y:S01]  /*0aa0*/  FADD R19, R19, R10 ;  /* 0x0000000a13137221 */ /* 0x000fe20000000000 */
[----:B------:R-:W-:Y:S01]  /*0ab0*/  FADD R15, R15, R8 ;  /* 0x000000080f0f7221 */ /* 0x000fe20000000000 */
[----:B------:R-:W-:Y:S01]  /*0ac0*/  FADD R22, R22, R9 ;  /* 0x0000000916167221 */ /* 0x000fe20000000000 */
[----:B------:R-:W-:Y:S01]  /*0ad0*/  FADD R12, R12, R11 ;  /* 0x0000000b0c0c7221 */ /* 0x000fe20000000000 */
[----:B------:R-:W-:Y:S02]  /*0ae0*/  CS2R R8, SRZ ;  /* 0x0000000000087805 */ /* 0x000fe4000001ff00 */
[----:B------:R-:W-:Y:S01]  /*0af0*/  CS2R R10, SRZ ;  /* 0x00000000000a7805 */ /* 0x000fe2000001ff00 */
[----:B------:R-:W2:Y:S05]  /*0b00*/  @P4 LDG.E.128 R4, desc[UR4][R26.64+0x800] ;  /* 0x000800041a044981 */ /* 0x000eaa000c1e1d00 */
[----:B------:R1:W3:Y:S01]  /*0b10*/  @P3 LDG.E.128 R8, desc[UR4][R26.64+0x400] ;  /* 0x000400041a083981 */ /* 0x0002e2000c1e1d00 */
[----:B------:R-:W-:Y:S01]  /*0b20*/  FADD R24, R24, R25 ;  /* 0x0000001918187221 */ /* 0x000fe20000000000 */
[----:B------:R-:W-:-:S05]  /*0b30*/  VIADD R25, R17, 0x1 ;  /* 0x0000000111197836 */ /* 0x000fca0000000000 */
[C---:B------:R-:W-:Y:S02]  /*0b40*/  ISETP.GE.U32.AND P1, PT, R25.reuse, 0x3d, PT ;  /* 0x0000003d1900780c */ /* 0x040fe40003f26070 */
[----:B------:R-:W-:Y:S01]  /*0b50*/  ISETP.LT.U32.AND P2, PT, R25, 0x3d, !P2 ;  /* 0x0000003d1900780c */ /* 0x000fe20005741070 */
[C---:B-1----:R-:W-:Y:S02]  /*0b60*/  VIADD R27, R16.reuse, 0x300 ;  /* 0x00000300101b7836 */ /* 0x042fe40000000000 */
[----:B------:R-:W-:Y:S02]  /*0b70*/  VIADD R29, R16, 0x3c00 ;  /* 0x00003c00101d7836 */ /* 0x000fe40000000000 */
[----:B------:R-:W-:-:S04]  /*0b80*/  IMAD.WIDE R26, R27, 0x4, R20 ;  /* 0x000000041b1a7825 */ /* 0x000fc800078e0214 */
[----:B------:R-:W-:Y:S01]  /*0b90*/  IMAD.WIDE R28, R29, 0x4, R20 ;  /* 0x000000041d1c7825 */ /* 0x000fe200078e0214 */
[----:B--2---:R-:W-:Y:S02]  /*0ba0*/  SEL R25, R4, RZ, P4 ;  /* 0x000000ff04197207 */ /* 0x004fe40002000000 */
[----:B------:R-:W-:Y:S02]  /*0bb0*/  SEL R4, R5, RZ, P4 ;  /* 0x000000ff05047207 */ /* 0x000fe40002000000 */
[----:B------:R-:W-:Y:S02]  /*0bc0*/  SEL R6, R6, RZ, P4 ;  /* 0x000000ff06067207 */ /* 0x000fe40002000000 */
[----:B------:R-:W-:Y:S02]  /*0bd0*/  SEL R7, R7, RZ, P4 ;  /* 0x000000ff07077207 */ /* 0x000fe40002000000 */
[----:B------:R-:W-:Y:S02]  /*0be0*/  ISETP.GT.AND P4, PT, R0, -0x1, !P0 ;  /* 0xffffffff0000780c */ /* 0x000fe40004784270 */
[----:B---3--:R-:W-:-:S02]  /*0bf0*/  SEL R8, R8, RZ, P3 ;  /* 0x000000ff08087207 */ /* 0x008fc40001800000 */
[----:B------:R-:W-:Y:S02]  /*0c00*/  SEL R9, R9, RZ, P3 ;  /* 0x000000ff09097207 */ /* 0x000fe40001800000 */
[----:B------:R-:W-:Y:S02]  /*0c10*/  SEL R10, R10, RZ, P3 ;  /* 0x000000ff0a0a7207 */ /* 0x000fe40001800000 */
[----:B------:R-:W-:Y:S02]  /*0c20*/  SEL R11, R11, RZ, P3 ;  /* 0x000000ff0b0b7207 */ /* 0x000fe40001800000 */
[----:B------:R-:W-:Y:S02]  /*0c30*/  ISETP.LT.AND P3, PT, R18, 0x3a2400, P4 ;  /* 0x003a24001200780c */ /* 0x000fe40002761270 */
[----:B------:R-:W-:Y:S01]  /*0c40*/  ISETP.GT.AND P4, PT, R2, RZ, !P1 ;  /* 0x000000ff0200720c */ /* 0x000fe20004f84270 */
[----:B------:R-:W-:Y:S01]  /*0c50*/  FADD R23, R23, R4 ;  /* 0x0000000417177221 */ /* 0x000fe20000000000 */
[----:B------:R-:W-:Y:S01]  /*0c60*/  FADD R19, R19, R6 ;  /* 0x0000000613137221 */ /* 0x000fe20000000000 */
[----:B------:R-:W-:Y:S01]  /*0c70*/  FADD R12, R12, R7 ;  /* 0x000000070c0c7221 */ /* 0x000fe20000000000 */
[----:B------:R-:W-:-:S02]  /*0c80*/  ISETP.LT.AND P4, PT, R16, 0x3a2400, P4 ;  /* 0x003a24001000780c */ /* 0x000fc40002781270 */
[----:B------:R-:W-:Y:S02]  /*0c90*/  CS2R R4, SRZ ;  /* 0x0000000000047805 */ /* 0x000fe4000001ff00 */
[----:B------:R-:W-:Y:S01]  /*0ca0*/  CS2R R6, SRZ ;  /* 0x0000000000067805 */ /* 0x000fe2000001ff00 */
[----:B------:R-:W-:Y:S01]  /*0cb0*/  FADD R13, R13, R8 ;  /* 0x000000080d0d7221 */ /* 0x000fe20000000000 */
[----:B------:R-:W-:Y:S01]  /*0cc0*/  FADD R14, R14, R9 ;  /* 0x000000090e0e7221 */ /* 0x000fe20000000000 */
[----:B------:R-:W-:Y:S01]  /*0cd0*/  FADD R15, R15, R10 ;  /* 0x0000000a0f0f7221 */ /* 0x000fe20000000000 */
[----:B------:R-:W-:Y:S01]  /*0ce0*/  FADD R22, R22, R11 ;  /* 0x0000000b16167221 */ /* 0x000fe20000000000 */
[----:B------:R-:W-:Y:S02]  /*0cf0*/  CS2R R8, SRZ ;  /* 0x0000000000087805 */ /* 0x000fe4000001ff00 */
[----:B------:R-:W-:Y:S01]  /*0d00*/  CS2R R10, SRZ ;  /* 0x00000000000a7805 */ /* 0x000fe2000001ff00 */
[----:B------:R1:W2:Y:S05]  /*0d10*/  @P3 LDG.E.128 R4, desc[UR4][R26.64] ;  /* 0x000000041a043981 */ /* 0x0002aa000c1e1d00 */
[----:B------:R-:W3:Y:S01]  /*0d20*/  @P4 LDG.E.128 R8, desc[UR4][R28.64] ;  /* 0x000000041c084981 */ /* 0x000ee2000c1e1d00 */
[----:B------:R-:W-:Y:S01]  /*0d30*/  FADD R24, R24, R25 ;  /* 0x0000001918187221 */ /* 0x000fe20000000000 */
[----:B-1----:R-:W-:-:S05]  /*0d40*/  VIADD R26, R0, 0x1 ;  /* 0x00000001001a7836 */ /* 0x002fca0000000000 */
[----:B------:R-:W-:-:S04]  /*0d50*/  ISETP.LT.U32.AND P0, PT, R26, 0x3d, !P0 ;  /* 0x0000003d1a00780c */ /* 0x000fc80004701070 */
[----:B------:R-:W-:Y:S02]  /*0d60*/  ISETP.LT.AND P0, PT, R18, 0x3a2400, P0 ;  /* 0x003a24001200780c */ /* 0x000fe40000701270 */
[----:B--2---:R-:W-:Y:S02]  /*0d70*/  SEL R27, R4, RZ, P3 ;  /* 0x000000ff041b7207 */ /* 0x004fe40001800000 */
[----:B------:R-:W-:Y:S02]  /*0d80*/  SEL R4, R5, RZ, P3 ;  /* 0x000000ff05047207 */ /* 0x000fe40001800000 */
[----:B------:R-:W-:Y:S02]  /*0d90*/  SEL R6, R6, RZ, P3 ;  /* 0x000000ff06067207 */ /* 0x000fe40001800000 */
[----:B------:R-:W-:Y:S02]  /*0da0*/  SEL R25, R7, RZ, P3 ;  /* 0x000000ff07197207 */ /* 0x000fe40001800000 */
[----:B------:R-:W-:-:S02]  /*0db0*/  ISETP.GE.U32.AND P3, PT, R26, 0x3d, PT ;  /* 0x0000003d1a00780c */ /* 0x000fc40003f66070 */
[----:B---3--:R-:W-:Y:S02]  /*0dc0*/  SEL R8, R8, RZ, P4 ;  /* 0x000000ff08087207 */ /* 0x008fe40002000000 */
[----:B------:R-:W-:Y:S02]  /*0dd0*/  SEL R9, R9, RZ, P4 ;  /* 0x000000ff09097207 */ /* 0x000fe40002000000 */
[----:B------:R-:W-:Y:S02]  /*0de0*/  SEL R10, R10, RZ, P4 ;  /* 0x000000ff0a0a7207 */ /* 0x000fe40002000000 */
[----:B------:R-:W-:Y:S02]  /*0df0*/  SEL R11, R11, RZ, P4 ;  /* 0x000000ff0b0b7207 */ /* 0x000fe40002000000 */
[----:B------:R-:W-:Y:S01]  /*0e00*/  ISETP.GT.AND P4, PT, R3, RZ, !P3 ;  /* 0x000000ff0300720c */ /* 0x000fe20005f84270 */
[----:B------:R-:W-:-:S03]  /*0e10*/  FADD R26, R24, R27 ;  /* 0x0000001b181a7221 */ /* 0x000fc60000000000 */
[----:B------:R-:W-:Y:S01]  /*0e20*/  ISETP.LT.AND P4, PT, R18, 0x3a2400, P4 ;  /* 0x003a24001200780c */ /* 0x000fe20002781270 */
[----:B------:R-:W-:Y:S01]  /*0e30*/  FADD R24, R19, R6 ;  /* 0x0000000613187221 */ /* 0x000fe20000000000 */
[----:B------:R-:W-:Y:S01]  /*0e40*/  ISETP.GT.AND P3, PT, R3, -0x1, !P3 ;  /* 0xffffffff0300780c */ /* 0x000fe20005f64270 */
[----:B------:R-:W-:Y:S02]  /*0e50*/  VIADD R19, R16, 0x3e00 ;  /* 0x00003e0010137836 */ /* 0x000fe40000000000 */
[----:B------:R-:W-:Y:S01]  /*0e60*/  FADD R23, R23, R4 ;  /* 0x0000000417177221 */ /* 0x000fe20000000000 */
[----:B------:R-:W-:Y:S02]  /*0e70*/  CS2R R4, SRZ ;  /* 0x0000000000047805 */ /* 0x000fe4000001ff00 */
[----:B------:R-:W-:Y:S02]  /*0e80*/  ISETP.LT.AND P3, PT, R18, 0x3a2400, P3 ;  /* 0x003a24001200780c */ /* 0x000fe40001f61270 */
[----:B------:R-:W-:Y:S01]  /*0e90*/  CS2R R6, SRZ ;  /* 0x0000000000067805 */ /* 0x000fe2000001ff00 */
[----:B------:R-:W-:-:S05]  /*0ea0*/  IMAD.WIDE R18, R19, 0x4, R20 ;  /* 0x0000000413127825 */ /* 0x000fca00078e0214 */
[----:B------:R-:W2:Y:S01]  /*0eb0*/  @P4 LDG.E.128 R4, desc[UR4][R18.64] ;  /* 0x0000000412044981 */ /* 0x000ea2000c1e1d00 */
[----:B------:R-:W-:Y:S01]  /*0ec0*/  ISETP.GT.AND P1, PT, R2, -0x1, !P1 ;  /* 0xffffffff0200780c */ /* 0x000fe20004f24270 */
[----:B------:R-:W-:-:S03]  /*0ed0*/  FADD R8, R13, R8 ;  /* 0x000000080d087221 */ /* 0x000fc60000000000 */
[C---:B------:R-:W-:Y:S01]  /*0ee0*/  ISETP.LT.AND P1, PT, R16.reuse, 0x3a2400, P1 ;  /* 0x003a24001000780c */ /* 0x040fe20000f21270 */
[----:B------:R-:W-:Y:S02]  /*0ef0*/  VIADD R29, R16, 0x3d00 ;  /* 0x00003d00101d7836 */ /* 0x000fe40000000000 */
[----:B------:R-:W-:Y:S01]  /*0f00*/  FADD R25, R12, R25 ;  /* 0x000000190c197221 */ /* 0x000fe20000000000 */
[----:B------:R-:W-:Y:S01]  /*0f10*/  FADD R9, R14, R9 ;  /* 0x000000090e097221 */ /* 0x000fe20000000000 */
[----:B------:R-:W-:Y:S01]  /*0f20*/  FADD R10, R15, R10 ;  /* 0x0000000a0f0a7221 */ /* 0x000fe20000000000 */
[----:B------:R-:W-:Y:S01]  /*0f30*/  CS2R R14, SRZ ;  /* 0x00000000000e7805 */ /* 0x000fe2000001ff00 */
[----:B------:R-:W-:-:S04]  /*0f40*/  IMAD.WIDE R28, R29, 0x4, R20 ;  /* 0x000000041d1c7825 */ /* 0x000fc800078e0214 */
[----:B------:R-:W-:Y:S01]  /*0f50*/  FADD R22, R22, R11 ;  /* 0x0000000b16167221 */ /* 0x000fe20000000000 */
[----:B------:R-:W-:Y:S01]  /*0f60*/  VIADD R11, R16, 0x3f00 ;  /* 0x00003f00100b7836 */ /* 0x000fe20000000000 */
[----:B--2---:R-:W-:-:S05]  /*0f70*/  SEL R13, R4, RZ, P4 ;  /* 0x000000ff040d7207 */ /* 0x004fca0002000000 */
[----:B------:R-:W-:Y:S01]  /*0f80*/  FADD R26, R26, R13 ;  /* 0x0000000d1a1a7221 */ /* 0x000fe20000000000 */
[----:B------:R-:W-:Y:S02]  /*0f90*/  CS2R R12, SRZ ;  /* 0x00000000000c7805 */ /* 0x000fe4000001ff00 */
[----:B------:R-:W-:-:S04]  /*0fa0*/  SEL R4, R5, RZ, P4 ;  /* 0x000000ff05047207 */ /* 0x000fc80002000000 */
[----:B------:R1:W2:Y:S01]  /*0fb0*/  @P1 LDG.E.128 R12, desc[UR4][R28.64] ;  /* 0x000000041c0c1981 */ /* 0x0002a2000c1e1d00 */
[----:B------:R-:W-:Y:S02]  /*0fc0*/  SEL R5, R6, RZ, P4 ;  /* 0x000000ff06057207 */ /* 0x000fe40002000000 */
[----:B------:R-:W-:Y:S01]  /*0fd0*/  SEL R6, R7, RZ, P4 ;  /* 0x000000ff07067207 */ /* 0x000fe20002000000 */
[----:B------:R-:W-:Y:S02]  /*0fe0*/  FADD R23, R23, R4 ;  /* 0x0000000417177221 */ /* 0x000fe40000000000 */
[----:B------:R-:W-:Y:S01]  /*0ff0*/  FADD R24, R24, R5 ;  /* 0x0000000518187221 */ /* 0x000fe20000000000 */
[----:B------:R-:W-:Y:S01]  /*1000*/  CS2R R4, SRZ ;  /* 0x0000000000047805 */ /* 0x000fe2000001ff00 */
[----:B------:R-:W-:Y:S01]  /*1010*/  FADD R25, R25, R6 ;  /* 0x0000000619197221 */ /* 0x000fe20000000000 */
[----:B------:R-:W-:Y:S01]  /*1020*/  CS2R R6, SRZ ;  /* 0x0000000000067805 */ /* 0x000fe2000001ff00 */
[----:B-1----:R-:W-:-:S05]  /*1030*/  IMAD.WIDE R28, R11, 0x4, R20 ;  /* 0x000000040b1c7825 */ /* 0x002fca00078e0214 */
[----:B------:R1:W3:Y:S01]  /*1040*/  @P3 LDG.E.128 R4, desc[UR4][R28.64] ;  /* 0x000000041c043981 */ /* 0x0002e2000c1e1d00 */
[----:B------:R-:W-:Y:S02]  /*1050*/  ISETP.LT.AND P2, PT, R16, 0x3a2400, P2 ;  /* 0x003a24001000780c */ /* 0x000fe40001741270 */
[----:B------:R-:W-:Y:S02]  /*1060*/  ISETP.GE.AND P4, PT, R17, 0x3c, PT ;  /* 0x0000003c1100780c */ /* 0x000fe40003f86270 */
[----:B--2---:R-:W-:Y:S02]  /*1070*/  SEL R27, R12, RZ, P1 ;  /* 0x000000ff0c1b7207 */ /* 0x004fe40000800000 */
[----:B------:R-:W-:-:S03]  /*1080*/  SEL R11, R14, RZ, P1 ;  /* 0x000000ff0e0b7207 */ /* 0x000fc60000800000 */
[----:B------:R-:W-:Y:S01]  /*1090*/  FADD R27, R8, R27 ;  /* 0x0000001b081b7221 */ /* 0x000fe20000000000 */
[----:B------:R-:W-:Y:S01]  /*10a0*/  SEL R8, R13, RZ, P1 ;  /* 0x000000ff0d087207 */ /* 0x000fe20000800000 */
[----:B-1----:R-:W-:Y:S01]  /*10b0*/  FADD R29, R10, R11 ;  /* 0x0000000b0a1d7221 */ /* 0x002fe20000000000 */
[----:B------:R-:W-:-:S03]  /*10c0*/  CS2R R10, SRZ ;  /* 0x00000000000a7805 */ /* 0x000fc6000001ff00 */
[----:B------:R-:W-:Y:S01]  /*10d0*/  FADD R28, R9, R8 ;  /* 0x00000008091c7221 */ /* 0x000fe20000000000 */
[----:B------:R-:W-:Y:S02]  /*10e0*/  CS2R R8, SRZ ;  /* 0x0000000000087805 */ /* 0x000fe4000001ff00 */
[----:B------:R-:W-:Y:S01]  /*10f0*/  SEL R12, R15, RZ, P1 ;  /* 0x000000ff0f0c7207 */ /* 0x000fe20000800000 */
[----:B------:R-:W-:Y:S01]  /*1100*/  VIADD R13, R16, 0x4000 ;  /* 0x00004000100d7836 */ /* 0x000fe20000000000 */
[----:B---3--:R-:W-:Y:S02]  /*1110*/  SEL R15, R4, RZ, P3 ;  /* 0x000000ff040f7207 */ /* 0x008fe40001800000 */
[----:B------:R1:W2:Y:S01]  /*1120*/  @P2 LDG.E.128 R8, desc[UR4][R18.64] ;  /* 0x0000000412082981 */ /* 0x0002a2000c1e1d00 */
[----:B------:R-:W-:-:S04]  /*1130*/  IMAD.WIDE R20, R13, 0x4, R20 ;  /* 0x000000040d147825 */ /* 0x000fc800078e0214 */
[----:B------:R-:W-:Y:S01]  /*1140*/  FADD R22, R22, R12 ;  /* 0x0000000c16167221 */ /* 0x000fe20000000000 */
[----:B------:R-:W-:Y:S01]  /*1150*/  FADD R26, R26, R15 ;  /* 0x0000000f1a1a7221 */ /* 0x000fe20000000000 */
[----:B------:R-:W-:Y:S02]  /*1160*/  CS2R R12, SRZ ;  /* 0x00000000000c7805 */ /* 0x000fe4000001ff00 */
[----:B------:R-:W-:-:S06]  /*1170*/  CS2R R14, SRZ ;  /* 0x00000000000e7805 */ /* 0x000fcc000001ff00 */
[----:B------:R-:W3:Y:S01]  /*1180*/  @P0 LDG.E.128 R12, desc[UR4][R20.64] ;  /* 0x00000004140c0981 */ /* 0x000ee2000c1e1d00 */
[C---:B------:R-:W-:Y:S01]  /*1190*/  ISETP.GT.AND P1, PT, R17.reuse, 0x3b, PT ;  /* 0x0000003b1100780c */ /* 0x040fe20003f24270 */
[----:B------:R-:W-:-:S05]  /*11a0*/  VIADD R4, R17, 0x2 ;  /* 0x0000000211047836 */ /* 0x000fca0000000000 */
[----:B------:R-:W-:-:S05]  /*11b0*/  SEL R4, R4, RZ, !P4 ;  /* 0x000000ff04047207 */ /* 0x000fca0006000000 */
[----:B-1----:R-:W-:Y:S02]  /*11c0*/  VIADD R19, R4, 0x3e ;  /* 0x0000003e04137836 */ /* 0x002fe40000000000 */
[----:B------:R-:W-:Y:S01]  /*11d0*/  @!P1 IMAD.MOV R19, RZ, RZ, R4 ;  /* 0x000000ffff139224 */ /* 0x000fe200078e0204 */
[C---:B------:R-:W-:Y:S01]  /*11e0*/  ISETP.GT.AND P1, PT, R2.reuse, 0x3b, PT ;  /* 0x0000003b0200780c */ /* 0x040fe20003f24270 */
[C---:B------:R-:W-:Y:S01]  /*11f0*/  VIADD R4, R2.reuse, 0x2 ;  /* 0x0000000202047836 */ /* 0x040fe20000000000 */
[----:B------:R-:W-:Y:S02]  /*1200*/  ISETP.GE.AND P4, PT, R2, 0x3c, PT ;  /* 0x0000003c0200780c */ /* 0x000fe40003f86270 */
[----:B------:R-:W-:Y:S02]  /*1210*/  SEL R18, R5, RZ, P3 ;  /* 0x000000ff05127207 */ /* 0x000fe40001800000 */
[----:B------:R-:W-:-:S05]  /*1220*/  SEL R5, R4, RZ, !P4 ;  /* 0x000000ff04057207 */ /* 0x000fca0006000000 */
[----:B------:R-:W-:Y:S02]  /*1230*/  VIADD R4, R5, 0x3e ;  /* 0x0000003e05047836 */ /* 0x000fe40000000000 */
[----:B------:R-:W-:Y:S01]  /*1240*/  @!P1 IMAD.MOV R4, RZ, RZ, R5 ;  /* 0x000000ffff049224 */ /* 0x000fe200078e0205 */
[----:B------:R-:W-:Y:S01]  /*1250*/  SEL R5, R6, RZ, P3 ;  /* 0x000000ff06057207 */ /* 0x000fe20001800000 */
[----:B------:R-:W-:-:S04]  /*1260*/  IMAD R6, R17, R2, RZ ;  /* 0x0000000211067224 */ /* 0x000fc800078e02ff */
[----:B------:R-:W-:Y:S01]  /*1270*/  FADD R24, R24, R5 ;  /* 0x0000000518187221 */ /* 0x000fe20000000000 */
[----:B------:R-:W-:-:S04]  /*1280*/  IADD3 R5, R6, -R17, -R2 ;  /* 0x8000001106057210 */ /* 0x000fc80007ffe802 */
[----:B------:R-:W-:Y:S01]  /*1290*/  IADD3 R5, R19, R5, R4 ;  /* 0x0000000513057210 */ /* 0x000fe20007ffe004 */
[----:B------:R-:W-:-:S04]  /*12a0*/  IMAD R17, R17, R4, RZ ;  /* 0x0000000411117224 */ /* 0x000fc800078e02ff */
[----:B------:R-:W-:Y:S01]  /*12b0*/  VIADD R6, R5, 0x1 ;  /* 0x0000000105067836 */ /* 0x000fe20000000000 */
[----:B------:R-:W-:Y:S01]  /*12c0*/  ISETP.GE.AND P1, PT, R0, 0x3c, PT ;  /* 0x0000003c0000780c */ /* 0x000fe20003f26270 */
[----:B------:R-:W-:Y:S02]  /*12d0*/  IMAD R2, R2, R19, R17 ;  /* 0x0000001302027224 */ /* 0x000fe400078e0211 */
[----:B------:R-:W-:Y:S02]  /*12e0*/  VIADD R5, R0, 0x2 ;  /* 0x0000000200057836 */ /* 0x000fe40000000000 */
[----:B------:R-:W-:Y:S01]  /*12f0*/  IMAD R19, R19, R4, R6 ;  /* 0x0000000413137224 */ /* 0x000fe200078e0206 */
[C---:B------:R-:W-:Y:S01]  /*1300*/  ISETP.GE.AND P4, PT, R3.reuse, 0x3c, PT ;  /* 0x0000003c0300780c */ /* 0x040fe20003f86270 */
[----:B------:R-:W-:Y:S01]  /*1310*/  VIADD R4, R3, 0x2 ;  /* 0x0000000203047836 */ /* 0x000fe20000000000 */
[----:B------:R-:W-:Y:S02]  /*1320*/  SEL R6, R5, RZ, !P1 ;  /* 0x000000ff05067207 */ /* 0x000fe40004800000 */
[----:B------:R-:W-:-:S02]  /*1330*/  ISETP.GT.AND P1, PT, R3, 0x3b, PT ;  /* 0x0000003b0300780c */ /* 0x000fc40003f24270 */
[----:B------:R-:W-:Y:S02]  /*1340*/  SEL R4, R4, RZ, !P4 ;  /* 0x000000ff04047207 */ /* 0x000fe40006000000 */
[C---:B------:R-:W-:Y:S01]  /*1350*/  ISETP.GT.AND P4, PT, R0.reuse, 0x3b, PT ;  /* 0x0000003b0000780c */ /* 0x040fe20003f84270 */
[----:B------:R-:W-:Y:S02]  /*1360*/  IMAD R17, R0, R3, RZ ;  /* 0x0000000300117224 */ /* 0x000fe400078e02ff */
[----:B------:R-:W-:-:S06]  /*1370*/  VIADD R5, R4, 0x3e ;  /* 0x0000003e04057836 */ /* 0x000fcc0000000000 */
[----:B------:R-:W-:Y:S02]  /*1380*/  @!P1 IMAD.MOV R5, RZ, RZ, R4 ;  /* 0x000000ffff059224 */ /* 0x000fe400078e0204 */
[----:B------:R-:W-:Y:S02]  /*1390*/  VIADD R4, R6, 0x3e ;  /* 0x0000003e06047836 */ /* 0x000fe40000000000 */
[----:B------:R-:W-:Y:S01]  /*13a0*/  @!P4 IMAD.MOV R4, RZ, RZ, R6 ;  /* 0x000000ffff04c224 */ /* 0x000fe200078e0206 */
[----:B------:R-:W-:-:S04]  /*13b0*/  IADD3 R6, R17, -R0, -R3 ;  /* 0x8000000011067210 */ /* 0x000fc80007ffe803 */
[----:B------:R-:W-:Y:S01]  /*13c0*/  IADD3 R6, R4, R6, R5 ;  /* 0x0000000604067210 */ /* 0x000fe20007ffe005 */
[-C--:B------:R-:W-:Y:S02]  /*13d0*/  IMAD R0, R0, R5.reuse, RZ ;  /* 0x0000000500007224 */ /* 0x080fe400078e02ff */
[----:B------:R-:W-:Y:S02]  /*13e0*/  IMAD.IADD R2, R19, 0x1, -R2 ;  /* 0x0000000113027824 */ /* 0x000fe400078e0a02 */
[----:B------:R-:W-:Y:S02]  /*13f0*/  VIADD R6, R6, 0x1 ;  /* 0x0000000106067836 */ /* 0x000fe40000000000 */
[----:B------:R-:W-:Y:S02]  /*1400*/  IMAD R0, R3, R4, R0 ;  /* 0x0000000403007224 */ /* 0x000fe400078e0200 */
[----:B------:R-:W-:Y:S01]  /*1410*/  IMAD R5, R4, R5, R6 ;  /* 0x0000000504057224 */ /* 0x000fe200078e0206 */
[----:B------:R-:W-:-:S02]  /*1420*/  I2FP.F32.S32 R4, R2 ;  /* 0x0000000200047245 */ /* 0x000fc40000201400 */
[----:B------:R-:W-:Y:S01]  /*1430*/  SEL R6, R7, RZ, P3 ;  /* 0x000000ff07067207 */ /* 0x000fe20001800000 */
[----:B------:R-:W-:Y:S01]  /*1440*/  IMAD.IADD R0, R5, 0x1, -R0 ;  /* 0x0000000105007824 */ /* 0x000fe200078e0a00 */
[C---:B------:R-:W-:Y:S01]  /*1450*/  FSETP.GT.AND P1, PT, |R4|.reuse, 8.50705917302346158658e+37, PT ;  /* 0x7e8000000400780b */ /* 0x040fe20003f24200 */
[----:B------:R-:W1:Y:S01]  /*1460*/  LDC.64 R2, c[0x0][0x218] ;  /* 0x00008600ff027b82 */ /* 0x000e620000000a00 */
[----:B------:R-:W-:Y:S02]  /*1470*/  FSETP.GEU.AND P4, PT, |R4|, 1.175494350822287508e-38, PT ;  /* 0x008000000400780b */ /* 0x000fe40003f8e200 */
[----:B------:R-:W-:-:S04]  /*1480*/  I2FP.F32.S32 R0, R0 ;  /* 0x0000000000007245 */ /* 0x000fc80000201400 */
[----:B------:R-:W-:-:S05]  /*1490*/  FSETP.GT.AND P3, PT, |R0|, 8.50705917302346158658e+37, PT ;  /* 0x7e8000000000780b */ /* 0x000fca0003f64200 */
[----:B------:R-:W-:-:S04]  /*14a0*/  @P1 FMUL R4, R4, 0.25 ;  /* 0x3e80000004041820 */ /* 0x000fc80000400000 */
[----:B------:R-:W-:Y:S01]  /*14b0*/  @!P4 FMUL R4, R4, 16777216 ;  /* 0x4b8000000404c820 */ /* 0x000fe20000400000 */
[----:B------:R-:W-:Y:S01]  /*14c0*/  FADD R25, R25, R6 ;  /* 0x0000000619197221 */ /* 0x000fe20000000000 */
[----:B------:R-:W-:Y:S01]  /*14d0*/  FADD R23, R23, R18 ;  /* 0x0000001217177221 */ /* 0x000fe20000000000 */
[----:B-1----:R-:W-:Y:S01]  /*14e0*/  IMAD.WIDE R2, R16, 0x4, R2 ;  /* 0x0000000410027825 */ /* 0x002fe200078e0202 */
[----:B--2---:R-:W-:Y:S02]  /*14f0*/  SEL R8, R8, RZ, P2 ;  /* 0x000000ff08087207 */ /* 0x004fe40001000000 */
[----:B------:R-:W-:Y:S02]  /*1500*/  SEL R9, R9, RZ, P2 ;  /* 0x000000ff09097207 */ /* 0x000fe40001000000 */
[----:B------:R-:W-:Y:S02]  /*1510*/  SEL R10, R10, RZ, P2 ;  /* 0x000000ff0a0a7207 */ /* 0x000fe40001000000 */
[----:B------:R-:W-:-:S02]  /*1520*/  SEL R11, R11, RZ, P2 ;  /* 0x000000ff0b0b7207 */ /* 0x000fc40001000000 */
[----:B------:R-:W-:Y:S01]  /*1530*/  FSETP.GEU.AND P2, PT, |R0|, 1.175494350822287508e-38, PT ;  /* 0x008000000000780b */ /* 0x000fe20003f4e200 */
[----:B------:R-:W-:Y:S01]  /*1540*/  FADD R5, R28, R9 ;  /* 0x000000091c057221 */ /* 0x000fe20000000000 */
[----:B------:R-:W-:Y:S01]  /*1550*/  @P3 FMUL R0, R0, 0.25 ;  /* 0x3e80000000003820 */ /* 0x000fe20000400000 */
[----:B---3--:R-:W-:Y:S02]  /*1560*/  SEL R9, R12, RZ, P0 ;  /* 0x000000ff0c097207 */ /* 0x008fe40000000000 */
[----:B------:R-:W1:Y:S01]  /*1570*/  MUFU.RCP R12, R4 ;  /* 0x00000004000c7308 */ /* 0x000e620000001000 */
[----:B------:R-:W-:Y:S01]  /*1580*/  FADD R27, R27, R8 ;  /* 0x000000081b1b7221 */ /* 0x000fe20000000000 */
[----:B------:R-:W-:Y:S01]  /*1590*/  FADD R6, R29, R10 ;  /* 0x0000000a1d067221 */ /* 0x000fe20000000000 */
[----:B------:R-:W-:Y:S01]  /*15a0*/  FADD R7, R22, R11 ;  /* 0x0000000b16077221 */ /* 0x000fe20000000000 */
[----:B------:R-:W-:-:S04]  /*15b0*/  SEL R8, R13, RZ, P0 ;  /* 0x000000ff0d087207 */ /* 0x000fc80000000000 */
[----:B------:R-:W-:Y:S01]  /*15c0*/  @!P2 FMUL R0, R0, 16777216 ;  /* 0x4b8000000000a820 */ /* 0x000fe20000400000 */
[----:B------:R-:W-:Y:S01]  /*15d0*/  SEL R11, R14, RZ, P0 ;  /* 0x000000ff0e0b7207 */ /* 0x000fe20000000000 */
[----:B------:R-:W-:Y:S01]  /*15e0*/  @P1 FMUL R27, R27, 0.25 ;  /* 0x3e8000001b1b1820 */ /* 0x000fe20000400000 */
[----:B------:R-:W-:Y:S01]  /*15f0*/  SEL R10, R15, RZ, P0 ;  /* 0x000000ff0f0a7207 */ /* 0x000fe20000000000 */
[----:B------:R-:W-:Y:S01]  /*1600*/  @P1 FMUL R5, R5, 0.25 ;  /* 0x3e80000005051820 */ /* 0x000fe20000400000 */
[----:B------:R-:W-:Y:S01]  /*1610*/  @P1 FMUL R6, R6, 0.25 ;  /* 0x3e80000006061820 */ /* 0x000fe20000400000 */
[----:B------:R-:W-:Y:S01]  /*1620*/  @P1 FMUL R7, R7, 0.25 ;  /* 0x3e80000007071820 */ /* 0x000fe20000400000 */
[----:B------:R-:W2:Y:S01]  /*1630*/  MUFU.RCP R0, R0 ;  /* 0x0000000000007308 */ /* 0x000ea20000001000 */
[----:B------:R-:W-:Y:S01]  /*1640*/  @!P4 FMUL R27, R27, 16777216 ;  /* 0x4b8000001b1bc820 */ /* 0x000fe20000400000 */
[----:B------:R-:W-:Y:S01]  /*1650*/  @!P4 FMUL R5, R5, 16777216 ;  /* 0x4b8000000505c820 */ /* 0x000fe20000400000 */
[----:B------:R-:W-:Y:S01]  /*1660*/  @!P4 FMUL R6, R6, 16777216 ;  /* 0x4b8000000606c820 */ /* 0x000fe20000400000 */
[----:B------:R-:W-:Y:S01]  /*1670*/  @!P4 FMUL R7, R7, 16777216 ;  /* 0x4b8000000707c820 */ /* 0x000fe20000400000 */
[----:B------:R-:W-:Y:S01]  /*1680*/  FADD R9, R26, R9 ;  /* 0x000000091a097221 */ /* 0x000fe20000000000 */
[----:B------:R-:W-:Y:S01]  /*1690*/  FADD R8, R23, R8 ;  /* 0x0000000817087221 */ /* 0x000fe20000000000 */
[----:B------:R-:W-:Y:S01]  /*16a0*/  FADD R11, R24, R11 ;  /* 0x0000000b180b7221 */ /* 0x000fe20000000000 */
[----:B------:R-:W-:Y:S01]  /*16b0*/  FADD R10, R25, R10 ;  /* 0x0000000a190a7221 */ /* 0x000fe20000000000 */
[C---:B-1----:R-:W-:Y:S01]  /*16c0*/  FMUL R4, R12.reuse, R27 ;  /* 0x0000001b0c047220 */ /* 0x042fe20000400000 */
[C---:B------:R-:W-:Y:S01]  /*16d0*/  FMUL R5, R12.reuse, R5 ;  /* 0x000000050c057220 */ /* 0x040fe20000400000 */
[C---:B------:R-:W-:Y:S01]  /*16e0*/  FMUL R6, R12.reuse, R6 ;  /* 0x000000060c067220 */ /* 0x040fe20000400000 */
[----:B------:R-:W-:Y:S01]  /*16f0*/  FMUL R7, R12, R7 ;  /* 0x000000070c077220 */ /* 0x000fe20000400000 */
[----:B------:R-:W-:Y:S01]  /*1700*/  @P3 FMUL R9, R9, 0.25 ;  /* 0x3e80000009093820 */ /* 0x000fe20000400000 */
[----:B------:R-:W-:Y:S01]  /*1710*/  @P3 FMUL R8, R8, 0.25 ;  /* 0x3e80000008083820 */ /* 0x000fe20000400000 */
[----:B------:R-:W-:Y:S01]  /*1720*/  @P3 FMUL R11, R11, 0.25 ;  /* 0x3e8000000b0b3820 */ /* 0x000fe20000400000 */
[----:B------:R-:W-:Y:S01]  /*1730*/  @P3 FMUL R10, R10, 0.25 ;  /* 0x3e8000000a0a3820 */ /* 0x000fe20000400000 */
[----:B------:R-:W-:Y:S01]  /*1740*/  @!P2 FMUL R9, R9, 16777216 ;  /* 0x4b8000000909a820 */ /* 0x000fe20000400000 */
[----:B------:R-:W-:Y:S01]  /*1750*/  @!P2 FMUL R8, R8, 16777216 ;  /* 0x4b8000000808a820 */ /* 0x000fe20000400000 */
[----:B------:R-:W-:Y:S01]  /*1760*/  @!P2 FMUL R11, R11, 16777216 ;  /* 0x4b8000000b0ba820 */ /* 0x000fe20000400000 */
[----:B------:R-:W-:Y:S01]  /*1770*/  @!P2 FMUL R10, R10, 16777216 ;  /* 0x4b8000000a0aa820 */ /* 0x000fe20000400000 */
[----:B------:R1:W-:Y:S01]  /*1780*/  @!P6 STG.E.128 desc[UR4][R2.64], R4 ;  /* 0x000000040200e986 */ /* 0x0003e2000c101d04 */
[C---:B--2---:R-:W-:Y:S01]  /*1790*/  FMUL R12, R0.reuse, R9 ;  /* 0x00000009000c7220 */ /* 0x044fe20000400000 */
[C---:B------:R-:W-:Y:S01]  /*17a0*/  FMUL R13, R0.reuse, R8 ;  /* 0x00000008000d7220 */ /* 0x040fe20000400000 */
[C---:B------:R-:W-:Y:S01]  /*17b0*/  FMUL R14, R0.reuse, R11 ;  /* 0x0000000b000e7220 */ /* 0x040fe20000400000 */
[----:B------:R-:W-:Y:S01]  /*17c0*/  FMUL R15, R0, R10 ;  /* 0x0000000a000f7220 */ /* 0x000fe20000400000 */
[----:B------:R-:W-:Y:S06]  /*17d0*/  @P5 EXIT ;  /* 0x000000000000594d */ /* 0x000fec0003800000 */
[----:B------:R-:W-:Y:S01]  /*17e0*/  STG.E.128 desc[UR4][R2.64+0x800], R12 ;  /* 0x0008000c02007986 */ /* 0x000fe2000c101d04 */
[----:B------:R-:W-:Y:S05]  /*17f0*/  EXIT ;  /* 0x000000000000794d */ /* 0x000fea0003800000 */
.L_x_0:
[----:B------:R-:W-:-:S00]  /*1800*/  BRA `(.L_x_0) ;  /* 0xfffffffc00fc7947 */ /* 0x000fc0000383ffff */
[----:B------:R-:W-:-:S00]  /*1810*/  NOP ;  /* 0x0000000000007918 */ /* 0x000fc00000000000 */
        /* <DEDUP_REMOVED lines=14> */
.L_x_1:


//--------------------- .nv.constant0.triton_poi_fused_avg_pool2d_30 --------------------------
	.section	.nv.constant0.triton_poi_fused_avg_pool2d_30,"a",@progbits
	.sectionflags	@""
	.align	4
.nv.constant0.triton_poi_fused_avg_pool2d_30:
	.zero		548
